//
// Generated by NVIDIA NVVM Compiler
//
// Compiler Build ID: CL-36424714
// Cuda compilation tools, release 13.0, V13.0.88
// Based on NVVM 20.0.0
//

.version 9.0
.target sm_100
.address_size 64

	// .globl	_Z27convolution_2D_basic_kernelPfS_S_iii

.visible .entry _Z27convolution_2D_basic_kernelPfS_S_iii(
	.param .u64 .ptr .align 1 _Z27convolution_2D_basic_kernelPfS_S_iii_param_0,
	.param .u64 .ptr .align 1 _Z27convolution_2D_basic_kernelPfS_S_iii_param_1,
	.param .u64 .ptr .align 1 _Z27convolution_2D_basic_kernelPfS_S_iii_param_2,
	.param .u32 _Z27convolution_2D_basic_kernelPfS_S_iii_param_3,
	.param .u32 _Z27convolution_2D_basic_kernelPfS_S_iii_param_4,
	.param .u32 _Z27convolution_2D_basic_kernelPfS_S_iii_param_5
)
{
	.reg .pred 	%p<92>;
	.reg .b32 	%r<66>;
	.reg .b32 	%f<90>;
	.reg .b64 	%rd<58>;

	ld.param.u64 	%rd8, [_Z27convolution_2D_basic_kernelPfS_S_iii_param_0];
	ld.param.u64 	%rd9, [_Z27convolution_2D_basic_kernelPfS_S_iii_param_1];
	ld.param.u64 	%rd7, [_Z27convolution_2D_basic_kernelPfS_S_iii_param_2];
	ld.param.u32 	%r26, [_Z27convolution_2D_basic_kernelPfS_S_iii_param_3];
	ld.param.u32 	%r27, [_Z27convolution_2D_basic_kernelPfS_S_iii_param_4];
	ld.param.u32 	%r29, [_Z27convolution_2D_basic_kernelPfS_S_iii_param_5];
	cvta.to.global.u64 	%rd1, %rd9;
	cvta.to.global.u64 	%rd2, %rd8;
	mov.u32 	%r30, %ctaid.x;
	mov.u32 	%r31, %ntid.x;
	mov.u32 	%r32, %tid.x;
	mad.lo.s32 	%r1, %r30, %r31, %r32;
	mov.u32 	%r33, %ctaid.y;
	mov.u32 	%r34, %ntid.y;
	mov.u32 	%r35, %tid.y;
	mad.lo.s32 	%r36, %r33, %r34, %r35;
	setp.ge.s32 	%p2, %r1, %r27;
	setp.ge.s32 	%p3, %r36, %r29;
	or.pred  	%p4, %p2, %p3;
	@%p4 bra 	$L__BB0_42;
	setp.lt.s32 	%p5, %r26, 0;
	mov.f32 	%f71, 0f00000000;
	@%p5 bra 	$L__BB0_41;
	shl.b32 	%r3, %r26, 1;
	sub.s32 	%r4, %r36, %r26;
	sub.s32 	%r5, %r1, %r26;
	or.b32  	%r6, %r3, 1;
	max.s32 	%r7, %r3, 0;
	and.b32  	%r8, %r7, 6;
	and.b32  	%r9, %r7, 2;
	and.b32  	%r10, %r7, 2147483640;
	mov.f32 	%f71, 0f00000000;
	mov.b32 	%r61, 0;
	cvt.s64.s32 	%rd41, %r5;
$L__BB0_3:
	setp.lt.s32 	%p6, %r3, 7;
	add.s32 	%r39, %r61, %r4;
	setp.gt.s32 	%p7, %r39, -1;
	setp.lt.s32 	%p8, %r39, %r29;
	and.pred  	%p1, %p7, %p8;
	mul.lo.s32 	%r12, %r39, %r27;
	mul.lo.s32 	%r13, %r61, %r6;
	mov.b32 	%r64, 0;
	@%p6 bra 	$L__BB0_22;
	mov.b32 	%r62, 0;
	cvt.s64.s32 	%rd16, %r12;
	cvt.u64.u32 	%rd20, %r13;
$L__BB0_5:
	.pragma "nounroll";
	add.s32 	%r15, %r62, %r5;
	setp.gt.s32 	%p9, %r15, -1;
	setp.lt.s32 	%p10, %r15, %r27;
	and.pred  	%p11, %p9, %p10;
	and.pred  	%p13, %p1, %p11;
	not.pred 	%p14, %p13;
	@%p14 bra 	$L__BB0_7;
	add.s32 	%r41, %r15, %r12;
	mul.wide.s32 	%rd10, %r41, 4;
	add.s64 	%rd11, %rd2, %rd10;
	ld.global.f32 	%f39, [%rd11];
	add.s32 	%r42, %r62, %r13;
	mul.wide.u32 	%rd12, %r42, 4;
	add.s64 	%rd13, %rd1, %rd12;
	ld.global.f32 	%f40, [%rd13];
	fma.rn.f32 	%f71, %f39, %f40, %f71;
$L__BB0_7:
	add.s32 	%r43, %r15, 1;
	setp.gt.s32 	%p15, %r43, -1;
	setp.lt.s32 	%p16, %r43, %r27;
	and.pred  	%p17, %p15, %p16;
	and.pred  	%p18, %p1, %p17;
	cvt.s64.s32 	%rd15, %r62;
	add.s64 	%rd17, %rd15, %rd41;
	add.s64 	%rd18, %rd17, %rd16;
	shl.b64 	%rd19, %rd18, 2;
	add.s64 	%rd3, %rd2, %rd19;
	add.s64 	%rd21, %rd15, %rd20;
	shl.b64 	%rd22, %rd21, 2;
	add.s64 	%rd4, %rd1, %rd22;
	not.pred 	%p19, %p18;
	@%p19 bra 	$L__BB0_9;
	ld.global.f32 	%f41, [%rd3+4];
	ld.global.f32 	%f42, [%rd4+4];
	fma.rn.f32 	%f71, %f41, %f42, %f71;
$L__BB0_9:
	add.s32 	%r44, %r15, 2;
	setp.gt.s32 	%p20, %r44, -1;
	setp.lt.s32 	%p21, %r44, %r27;
	and.pred  	%p22, %p20, %p21;
	and.pred  	%p23, %p1, %p22;
	not.pred 	%p24, %p23;
	@%p24 bra 	$L__BB0_11;
	ld.global.f32 	%f43, [%rd3+8];
	ld.global.f32 	%f44, [%rd4+8];
	fma.rn.f32 	%f71, %f43, %f44, %f71;
$L__BB0_11:
	add.s32 	%r45, %r15, 3;
	setp.gt.s32 	%p25, %r45, -1;
	setp.lt.s32 	%p26, %r45, %r27;
	and.pred  	%p27, %p25, %p26;
	and.pred  	%p28, %p1, %p27;
	not.pred 	%p29, %p28;
	@%p29 bra 	$L__BB0_13;
	ld.global.f32 	%f45, [%rd3+12];
	ld.global.f32 	%f46, [%rd4+12];
	fma.rn.f32 	%f71, %f45, %f46, %f71;
$L__BB0_13:
	add.s32 	%r46, %r15, 4;
	setp.gt.s32 	%p30, %r46, -1;
	setp.lt.s32 	%p31, %r46, %r27;
	and.pred  	%p32, %p30, %p31;
	and.pred  	%p33, %p1, %p32;
	not.pred 	%p34, %p33;
	@%p34 bra 	$L__BB0_15;
	ld.global.f32 	%f47, [%rd3+16];
	ld.global.f32 	%f48, [%rd4+16];
	fma.rn.f32 	%f71, %f47, %f48, %f71;
$L__BB0_15:
	add.s32 	%r47, %r15, 5;
	setp.gt.s32 	%p35, %r47, -1;
	setp.lt.s32 	%p36, %r47, %r27;
	and.pred  	%p37, %p35, %p36;
	and.pred  	%p38, %p1, %p37;
	not.pred 	%p39, %p38;
	@%p39 bra 	$L__BB0_17;
	ld.global.f32 	%f49, [%rd3+20];
	ld.global.f32 	%f50, [%rd4+20];
	fma.rn.f32 	%f71, %f49, %f50, %f71;
$L__BB0_17:
	add.s32 	%r48, %r15, 6;
	setp.gt.s32 	%p40, %r48, -1;
	setp.lt.s32 	%p41, %r48, %r27;
	and.pred  	%p42, %p40, %p41;
	and.pred  	%p43, %p1, %p42;
	not.pred 	%p44, %p43;
	@%p44 bra 	$L__BB0_19;
	ld.global.f32 	%f51, [%rd3+24];
	ld.global.f32 	%f52, [%rd4+24];
	fma.rn.f32 	%f71, %f51, %f52, %f71;
$L__BB0_19:
	add.s32 	%r49, %r15, 7;
	setp.gt.s32 	%p45, %r49, -1;
	setp.lt.s32 	%p46, %r49, %r27;
	and.pred  	%p47, %p45, %p46;
	and.pred  	%p48, %p1, %p47;
	not.pred 	%p49, %p48;
	@%p49 bra 	$L__BB0_21;
	ld.global.f32 	%f53, [%rd3+28];
	ld.global.f32 	%f54, [%rd4+28];
	fma.rn.f32 	%f71, %f53, %f54, %f71;
$L__BB0_21:
	add.s32 	%r62, %r62, 8;
	setp.ne.s32 	%p50, %r62, %r10;
	mov.u32 	%r64, %r10;
	@%p50 bra 	$L__BB0_5;
$L__BB0_22:
	setp.lt.u32 	%p51, %r8, 3;
	@%p51 bra 	$L__BB0_32;
	add.s32 	%r18, %r64, %r5;
	setp.gt.s32 	%p52, %r18, -1;
	setp.lt.s32 	%p53, %r18, %r27;
	and.pred  	%p54, %p52, %p53;
	and.pred  	%p56, %p1, %p54;
	not.pred 	%p57, %p56;
	@%p57 bra 	$L__BB0_25;
	add.s32 	%r50, %r18, %r12;
	mul.wide.s32 	%rd23, %r50, 4;
	add.s64 	%rd24, %rd2, %rd23;
	ld.global.f32 	%f55, [%rd24];
	add.s32 	%r51, %r64, %r13;
	mul.wide.u32 	%rd25, %r51, 4;
	add.s64 	%rd26, %rd1, %rd25;
	ld.global.f32 	%f56, [%rd26];
	fma.rn.f32 	%f71, %f55, %f56, %f71;
$L__BB0_25:
	add.s32 	%r52, %r18, 1;
	setp.gt.s32 	%p58, %r52, -1;
	setp.lt.s32 	%p59, %r52, %r27;
	and.pred  	%p60, %p58, %p59;
	and.pred  	%p61, %p1, %p60;
	cvt.u64.u32 	%rd28, %r64;
	cvt.s64.s32 	%rd29, %r12;
	add.s64 	%rd30, %rd28, %rd41;
	add.s64 	%rd31, %rd30, %rd29;
	shl.b64 	%rd32, %rd31, 2;
	add.s64 	%rd5, %rd2, %rd32;
	cvt.u64.u32 	%rd33, %r13;
	add.s64 	%rd34, %rd28, %rd33;
	shl.b64 	%rd35, %rd34, 2;
	add.s64 	%rd6, %rd1, %rd35;
	not.pred 	%p62, %p61;
	@%p62 bra 	$L__BB0_27;
	ld.global.f32 	%f57, [%rd5+4];
	ld.global.f32 	%f58, [%rd6+4];
	fma.rn.f32 	%f71, %f57, %f58, %f71;
$L__BB0_27:
	add.s32 	%r53, %r18, 2;
	setp.gt.s32 	%p63, %r53, -1;
	setp.lt.s32 	%p64, %r53, %r27;
	and.pred  	%p65, %p63, %p64;
	and.pred  	%p66, %p1, %p65;
	not.pred 	%p67, %p66;
	@%p67 bra 	$L__BB0_29;
	ld.global.f32 	%f59, [%rd5+8];
	ld.global.f32 	%f60, [%rd6+8];
	fma.rn.f32 	%f71, %f59, %f60, %f71;
$L__BB0_29:
	add.s32 	%r54, %r18, 3;
	setp.gt.s32 	%p68, %r54, -1;
	setp.lt.s32 	%p69, %r54, %r27;
	and.pred  	%p70, %p68, %p69;
	and.pred  	%p71, %p1, %p70;
	not.pred 	%p72, %p71;
	@%p72 bra 	$L__BB0_31;
	ld.global.f32 	%f61, [%rd5+12];
	ld.global.f32 	%f62, [%rd6+12];
	fma.rn.f32 	%f71, %f61, %f62, %f71;
$L__BB0_31:
	add.s32 	%r64, %r64, 4;
$L__BB0_32:
	setp.eq.s32 	%p73, %r9, 0;
	@%p73 bra 	$L__BB0_38;
	add.s32 	%r21, %r64, %r5;
	setp.gt.s32 	%p74, %r21, -1;
	setp.lt.s32 	%p75, %r21, %r27;
	and.pred  	%p76, %p74, %p75;
	and.pred  	%p78, %p1, %p76;
	not.pred 	%p79, %p78;
	@%p79 bra 	$L__BB0_35;
	add.s32 	%r55, %r21, %r12;
	mul.wide.s32 	%rd36, %r55, 4;
	add.s64 	%rd37, %rd2, %rd36;
	ld.global.f32 	%f63, [%rd37];
	add.s32 	%r56, %r64, %r13;
	mul.wide.u32 	%rd38, %r56, 4;
	add.s64 	%rd39, %rd1, %rd38;
	ld.global.f32 	%f64, [%rd39];
	fma.rn.f32 	%f71, %f63, %f64, %f71;
$L__BB0_35:
	add.s32 	%r57, %r21, 1;
	setp.gt.s32 	%p80, %r57, -1;
	setp.lt.s32 	%p81, %r57, %r27;
	and.pred  	%p82, %p80, %p81;
	and.pred  	%p83, %p1, %p82;
	not.pred 	%p84, %p83;
	@%p84 bra 	$L__BB0_37;
	cvt.s64.s32 	%rd40, %r12;
	cvt.s64.s32 	%rd42, %r64;
	add.s64 	%rd43, %rd42, %rd41;
	add.s64 	%rd44, %rd43, %rd40;
	shl.b64 	%rd45, %rd44, 2;
	add.s64 	%rd46, %rd2, %rd45;
	ld.global.f32 	%f65, [%rd46+4];
	cvt.u64.u32 	%rd47, %r13;
	add.s64 	%rd48, %rd42, %rd47;
	shl.b64 	%rd49, %rd48, 2;
	add.s64 	%rd50, %rd1, %rd49;
	ld.global.f32 	%f66, [%rd50+4];
	fma.rn.f32 	%f71, %f65, %f66, %f71;
$L__BB0_37:
	add.s32 	%r64, %r64, 2;
$L__BB0_38:
	add.s32 	%r24, %r64, %r5;
	setp.gt.s32 	%p85, %r24, -1;
	setp.lt.s32 	%p86, %r24, %r27;
	and.pred  	%p87, %p85, %p86;
	and.pred  	%p89, %p1, %p87;
	not.pred 	%p90, %p89;
	@%p90 bra 	$L__BB0_40;
	add.s32 	%r58, %r24, %r12;
	mul.wide.s32 	%rd51, %r58, 4;
	add.s64 	%rd52, %rd2, %rd51;
	ld.global.f32 	%f67, [%rd52];
	add.s32 	%r59, %r64, %r13;
	mul.wide.u32 	%rd53, %r59, 4;
	add.s64 	%rd54, %rd1, %rd53;
	ld.global.f32 	%f68, [%rd54];
	fma.rn.f32 	%f71, %f67, %f68, %f71;
$L__BB0_40:
	add.s32 	%r25, %r61, 1;
	setp.ne.s32 	%p91, %r61, %r7;
	mov.u32 	%r61, %r25;
	@%p91 bra 	$L__BB0_3;
$L__BB0_41:
	mad.lo.s32 	%r60, %r27, %r36, %r1;
	cvta.to.global.u64 	%rd55, %rd7;
	mul.wide.s32 	%rd56, %r60, 4;
	add.s64 	%rd57, %rd55, %rd56;
	st.global.f32 	[%rd57], %f71;
$L__BB0_42:
	ret;

}


// ===== COMPILED SASS (sm_100) =====

	.target	sm_100

	.elftype	@"ET_EXEC"


//--------------------- .note.nv.tkinfo           --------------------------
	.section	.note.nv.tkinfo,"",@"SHT_NOTE"
	.sectionflags	@"SHF_NOTE_NV_TKINFO"
	.tkinfo
        /*0018*/ 	.word	0x00000002
        /*0030*/ 	.string	""
        /*0030*/ 	.string	"ptxas"
        /*0030*/ 	.string	"Cuda compilation tools, release 13.0, V13.0.88"
        /*0030*/ 	.string	"Build cuda_13.0.r13.0/compiler.36424714_0"
        /*0030*/ 	.string	"-arch sm_100 -m 64 "



//--------------------- .note.nv.cuinfo           --------------------------
	.section	.note.nv.cuinfo,"",@"SHT_NOTE"
	.sectionflags	@"SHF_NOTE_NV_CUINFO"
        /*0018*/ 	.short	0x0002
        /*001a*/ 	.short	0x0064
        /*001c*/ 	.short	0x0082
	.zero		2


//--------------------- .nv.info                  --------------------------
	.section	.nv.info,"",@"SHT_CUDA_INFO"
	.align	4


	//----- nvinfo : EIATTR_REGCOUNT
	.align		4
        /*0000*/ 	.byte	0x04, 0x2f
        /*0002*/ 	.short	(.L_1 - .L_0)
	.align		4
.L_0:
        /*0004*/ 	.word	index@(_Z27convolution_2D_basic_kernelPfS_S_iii)
        /*0008*/ 	.word	0x0000001e


	//----- nvinfo : EIATTR_FRAME_SIZE
	.align		4
.L_1:
        /*000c*/ 	.byte	0x04, 0x11
        /*000e*/ 	.short	(.L_3 - .L_2)
	.align		4
.L_2:
        /*0010*/ 	.word	index@(_Z27convolution_2D_basic_kernelPfS_S_iii)
        /*0014*/ 	.word	0x00000000


	//----- nvinfo : EIATTR_MIN_STACK_SIZE
	.align		4
.L_3:
        /*0018*/ 	.byte	0x04, 0x12
        /*001a*/ 	.short	(.L_5 - .L_4)
	.align		4
.L_4:
        /*001c*/ 	.word	index@(_Z27convolution_2D_basic_kernelPfS_S_iii)
        /*0020*/ 	.word	0x00000000
.L_5:


//--------------------- .nv.compat                --------------------------
	.section	.nv.compat,"",@"SHT_CUDA_COMPAT_INFO"
	.align	4
        /*0000*/ 	.byte	0x02, 0x09, 0x00, 0x00, 0x02, 0x02, 0x01, 0x00, 0x02, 0x05, 0x05, 0x00, 0x03, 0x07, 0x01, 0x01
        /*0010*/ 	.byte	0x02, 0x03, 0x00, 0x00, 0x02, 0x06, 0x01, 0x00, 0x04, 0x0b, 0x08, 0x00, 0x09, 0x00, 0x00, 0x00
        /*0020*/ 	.byte	0x00, 0x00, 0x00, 0x00


//--------------------- .nv.info._Z27convolution_2D_basic_kernelPfS_S_iii --------------------------
	.section	.nv.info._Z27convolution_2D_basic_kernelPfS_S_iii,"",@"SHT_CUDA_INFO"
	.sectionflags	@""
	.align	4


	//----- nvinfo : EIATTR_CUDA_API_VERSION
	.align		4
        /*0000*/ 	.byte	0x04, 0x37
        /*0002*/ 	.short	(.L_7 - .L_6)
.L_6:
        /*0004*/ 	.word	0x00000082


	//----- nvinfo : EIATTR_KPARAM_INFO
	.align		4
.L_7:
        /*0008*/ 	.byte	0x04, 0x17
        /*000a*/ 	.short	(.L_9 - .L_8)
.L_8:
        /*000c*/ 	.word	0x00000000
        /*0010*/ 	.short	0x0005
        /*0012*/ 	.short	0x0020
        /*0014*/ 	.byte	0x00, 0xf0, 0x11, 0x00


	//----- nvinfo : EIATTR_KPARAM_INFO
	.align		4
.L_9:
        /*0018*/ 	.byte	0x04, 0x17
        /*001a*/ 	.short	(.L_11 - .L_10)
.L_10:
        /*001c*/ 	.word	0x00000000
        /*0020*/ 	.short	0x0004
        /*0022*/ 	.short	0x001c
        /*0024*/ 	.byte	0x00, 0xf0, 0x11, 0x00


	//----- nvinfo : EIATTR_KPARAM_INFO
	.align		4
.L_11:
        /*0028*/ 	.byte	0x04, 0x17
        /*002a*/ 	.short	(.L_13 - .L_12)
.L_12:
        /*002c*/ 	.word	0x00000000
        /*0030*/ 	.short	0x0003
        /*0032*/ 	.short	0x0018
        /*0034*/ 	.byte	0x00, 0xf0, 0x11, 0x00


	//----- nvinfo : EIATTR_KPARAM_INFO
	.align		4
.L_13:
        /*0038*/ 	.byte	0x04, 0x17
        /*003a*/ 	.short	(.L_15 - .L_14)
.L_14:
        /*003c*/ 	.word	0x00000000
        /*0040*/ 	.short	0x0002
        /*0042*/ 	.short	0x0010
        /*0044*/ 	.byte	0x00, 0xf5, 0x21, 0x00


	//----- nvinfo : EIATTR_KPARAM_INFO
	.align		4
.L_15:
        /*0048*/ 	.byte	0x04, 0x17
        /*004a*/ 	.short	(.L_17 - .L_16)
.L_16:
        /*004c*/ 	.word	0x00000000
        /*0050*/ 	.short	0x0001
        /*0052*/ 	.short	0x0008
        /*0054*/ 	.byte	0x00, 0xf5, 0x21, 0x00


	//----- nvinfo : EIATTR_KPARAM_INFO
	.align		4
.L_17:
        /*0058*/ 	.byte	0x04, 0x17
        /*005a*/ 	.short	(.L_19 - .L_18)
.L_18:
        /*005c*/ 	.word	0x00000000
        /*0060*/ 	.short	0x0000
        /*0062*/ 	.short	0x0000
        /*0064*/ 	.byte	0x00, 0xf5, 0x21, 0x00


	//----- nvinfo : EIATTR_SPARSE_MMA_MASK
	.align		4
.L_19:
        /*0068*/ 	.byte	0x03, 0x50
        /*006a*/ 	.short	0x0000


	//----- nvinfo : EIATTR_MAXREG_COUNT
	.align		4
        /*006c*/ 	.byte	0x03, 0x1b
        /*006e*/ 	.short	0x00ff


	//----- nvinfo : EIATTR_MERCURY_ISA_VERSION
	.align		4
        /*0070*/ 	.byte	0x03, 0x5f
        /*0072*/ 	.short	0x0101


	//----- nvinfo : EIATTR_VRC_CTA_INIT_COUNT
	.align		4
        /*0074*/ 	.byte	0x02, 0x4a
	.zero		1
	.zero		1


	//----- nvinfo : EIATTR_EXIT_INSTR_OFFSETS
	.align		4
        /*0078*/ 	.byte	0x04, 0x1c
        /*007a*/ 	.short	(.L_21 - .L_20)


	//   ....[0]....
.L_20:
        /*007c*/ 	.word	0x000000d0


	//   ....[1]....
        /*0080*/ 	.word	0x00000e30


	//----- nvinfo : EIATTR_CRS_STACK_SIZE
	.align		4
.L_21:
        /*0084*/ 	.byte	0x04, 0x1e
        /*0086*/ 	.short	(.L_23 - .L_22)
.L_22:
        /*0088*/ 	.word	0x00000000


	//----- nvinfo : EIATTR_CBANK_PARAM_SIZE
	.align		4
.L_23:
        /*008c*/ 	.byte	0x03, 0x19
        /*008e*/ 	.short	0x0024


	//----- nvinfo : EIATTR_PARAM_CBANK
	.align		4
        /*0090*/ 	.byte	0x04, 0x0a
        /*0092*/ 	.short	(.L_25 - .L_24)
	.align		4
.L_24:
        /*0094*/ 	.word	index@(.nv.constant0._Z27convolution_2D_basic_kernelPfS_S_iii)
        /*0098*/ 	.short	0x0380
        /*009a*/ 	.short	0x0024


	//----- nvinfo : EIATTR_SW_WAR
	.align		4
.L_25:
        /*009c*/ 	.byte	0x04, 0x36
        /*009e*/ 	.short	(.L_27 - .L_26)
.L_26:
        /*00a0*/ 	.word	0x00000008
.L_27:


//--------------------- .nv.callgraph             --------------------------
	.section	.nv.callgraph,"",@"SHT_CUDA_CALLGRAPH"
	.align	4
	.sectionentsize	8
	.align		4
        /*0000*/ 	.word	0x00000000
	.align		4
        /*0004*/ 	.word	0xffffffff
	.align		4
        /*0008*/ 	.word	0x00000000
	.align		4
        /*000c*/ 	.word	0xfffffffe
	.align		4
        /*0010*/ 	.word	0x00000000
	.align		4
        /*0014*/ 	.word	0xfffffffd
	.align		4
        /*0018*/ 	.word	0x00000000
	.align		4
        /*001c*/ 	.word	0xfffffffc


//--------------------- .text._Z27convolution_2D_basic_kernelPfS_S_iii --------------------------
	.section	.text._Z27convolution_2D_basic_kernelPfS_S_iii,"ax",@progbits
	.align	128
        .global         _Z27convolution_2D_basic_kernelPfS_S_iii
        .type           _Z27convolution_2D_basic_kernelPfS_S_iii,@function
        .size           _Z27convolution_2D_basic_kernelPfS_S_iii,(.L_x_9 - _Z27convolution_2D_basic_kernelPfS_S_iii)
        .other          _Z27convolution_2D_basic_kernelPfS_S_iii,@"STO_CUDA_ENTRY STV_DEFAULT"
_Z27convolution_2D_basic_kernelPfS_S_iii:
.text._Z27convolution_2D_basic_kernelPfS_S_iii:
[----:B------:R-:W-:Y:S01]  /*0000*/  LDC R1, c[0x0][0x37c] ;  /* 0x0000df00ff017b82 */ /* 0x000fe20000000800 */
[----:B------:R-:W0:Y:S07]  /*0010*/  S2R R5, SR_TID.Y ;  /* 0x0000000000057919 */ /* 0x000e2e0000002200 */
[----:B------:R-:W1:Y:S01]  /*0020*/  LDC R3, c[0x0][0x360] ;  /* 0x0000d800ff037b82 */ /* 0x000e620000000800 */
[----:B------:R-:W2:Y:S01]  /*0030*/  LDCU UR7, c[0x0][0x3a0] ;  /* 0x00007400ff0777ac */ /* 0x000ea20008000800 */
[----:B------:R-:W1:Y:S01]  /*0040*/  S2R R0, SR_TID.X ;  /* 0x0000000000007919 */ /* 0x000e620000002100 */
[----:B------:R-:W3:Y:S05]  /*0050*/  LDCU UR6, c[0x0][0x39c] ;  /* 0x00007380ff0677ac */ /* 0x000eea0008000800 */
[----:B------:R-:W0:Y:S08]  /*0060*/  S2UR UR5, SR_CTAID.Y ;  /* 0x00000000000579c3 */ /* 0x000e300000002600 */
[----:B------:R-:W0:Y:S08]  /*0070*/  LDC R2, c[0x0][0x364] ;  /* 0x0000d900ff027b82 */ /* 0x000e300000000800 */
[----:B------:R-:W1:Y:S01]  /*0080*/  S2UR UR4, SR_CTAID.X ;  /* 0x00000000000479c3 */ /* 0x000e620000002500 */
[----:B0-----:R-:W-:-:S05]  /*0090*/  IMAD R2, R2, UR5, R5 ;  /* 0x0000000502027c24 */ /* 0x001fca000f8e0205 */
[----:B--2---:R-:W-:Y:S01]  /*00a0*/  ISETP.GE.AND P0, PT, R2, UR7, PT ;  /* 0x0000000702007c0c */ /* 0x004fe2000bf06270 */
[----:B-1----:R-:W-:-:S05]  /*00b0*/  IMAD R3, R3, UR4, R0 ;  /* 0x0000000403037c24 */ /* 0x002fca000f8e0200 */
[----:B---3--:R-:W-:-:S13]  /*00c0*/  ISETP.GE.OR P0, PT, R3, UR6, P0 ;  /* 0x0000000603007c0c */ /* 0x008fda0008706670 */
[----:B------:R-:W-:Y:S05]  /*00d0*/  @P0 EXIT ;  /* 0x000000000000094d */ /* 0x000fea0003800000 */
[----:B------:R-:W0:Y:S01]  /*00e0*/  LDCU UR5, c[0x0][0x398] ;  /* 0x00007300ff0577ac */ /* 0x000e220008000800 */
[----:B------:R-:W-:Y:S01]  /*00f0*/  IMAD.MOV.U32 R0, RZ, RZ, RZ ;  /* 0x000000ffff007224 */ /* 0x000fe200078e00ff */
[----:B------:R-:W1:Y:S01]  /*0100*/  LDCU.64 UR12, c[0x0][0x358] ;  /* 0x00006b00ff0c77ac */ /* 0x000e620008000a00 */
[----:B0-----:R-:W-:-:S09]  /*0110*/  UISETP.GE.AND UP0, UPT, UR5, URZ, UPT ;  /* 0x000000ff0500728c */ /* 0x001fd2000bf06270 */
[----:B-1----:R-:W-:Y:S05]  /*0120*/  BRA.U !UP0, `(.L_x_0) ;  /* 0x0000000d08307547 */ /* 0x002fea000b800000 */
[----:B------:R-:W-:Y:S02]  /*0130*/  USHF.L.U32 UR7, UR5, 0x1, URZ ;  /* 0x0000000105077899 */ /* 0x000fe400080006ff */
[----:B------:R-:W-:Y:S02]  /*0140*/  VIADD R4, R3, -UR5 ;  /* 0x8000000503047c36 */ /* 0x000fe40008000000 */
[----:B------:R-:W-:Y:S01]  /*0150*/  VIADD R6, R2, -UR5 ;  /* 0x8000000502067c36 */ /* 0x000fe20008000000 */
[----:B------:R-:W-:Y:S01]  /*0160*/  UISETP.LT.AND UP0, UPT, URZ, UR7, UPT ;  /* 0x00000007ff00728c */ /* 0x000fe2000bf01270 */
[----:B------:R-:W-:Y:S01]  /*0170*/  IMAD.MOV.U32 R0, RZ, RZ, RZ ;  /* 0x000000ffff007224 */ /* 0x000fe200078e00ff */
[----:B------:R-:W-:Y:S01]  /*0180*/  SHF.R.S32.HI R5, RZ, 0x1f, R4 ;  /* 0x0000001fff057819 */ /* 0x000fe20000011404 */
[----:B------:R-:W-:Y:S02]  /*0190*/  UIADD3 UR8, UPT, UPT, UR7, 0x1, URZ ;  /* 0x0000000107087890 */ /* 0x000fe4000fffe0ff */
[----:B------:R-:W-:-:S04]  /*01a0*/  USEL UR9, URZ, UR7, !UP0 ;  /* 0x00000007ff097287 */ /* 0x000fc8000c000000 */
[----:B------:R-:W-:Y:S02]  /*01b0*/  ULOP3.LUT UR4, UR9, 0x6, URZ, 0xc0, !UPT ;  /* 0x0000000609047892 */ /* 0x000fe4000f8ec0ff */
[----:B------:R-:W-:Y:S02]  /*01c0*/  ULOP3.LUT UR10, UR9, 0x7ffffff8, URZ, 0xc0, !UPT ;  /* 0x7ffffff8090a7892 */ /* 0x000fe4000f8ec0ff */
[----:B------:R-:W-:-:S03]  /*01d0*/  UISETP.GE.U32.AND UP1, UPT, UR4, 0x3, UPT ;  /* 0x000000030400788c */ /* 0x000fc6000bf26070 */
[----:B------:R-:W-:-:S08]  /*01e0*/  UMOV UR4, URZ ;  /* 0x000000ff00047c82 */ /* 0x000fd00008000000 */
.L_x_7:
[----:B------:R-:W0:Y:S01]  /*01f0*/  LDCU UR11, c[0x0][0x3a0] ;  /* 0x00007400ff0b77ac */ /* 0x000e220008000800 */
[----:B------:R-:W-:Y:S02]  /*0200*/  VIADD R7, R6, UR4 ;  /* 0x0000000406077c36 */ /* 0x000fe40008000000 */
[----:B------:R-:W-:Y:S01]  /*0210*/  IMAD.MOV.U32 R17, RZ, RZ, RZ ;  /* 0x000000ffff117224 */ /* 0x000fe200078e00ff */
[----:B------:R-:W1:Y:S01]  /*0220*/  LDCU UR6, c[0x0][0x39c] ;  /* 0x00007380ff0677ac */ /* 0x000e620008000800 */
[----:B------:R-:W-:Y:S01]  /*0230*/  UISETP.GE.AND UP2, UPT, UR7, 0x7, UPT ;  /* 0x000000070700788c */ /* 0x000fe2000bf46270 */
[----:B------:R-:W-:Y:S02]  /*0240*/  UMOV UR5, UR4 ;  /* 0x0000000400057c82 */ /* 0x000fe40008000000 */
[----:B------:R-:W-:Y:S01]  /*0250*/  UISETP.NE.AND UP0, UPT, UR5, UR9, UPT ;  /* 0x000000090500728c */ /* 0x000fe2000bf05270 */
[----:B0-----:R-:W-:Y:S01]  /*0260*/  ISETP.GE.AND P0, PT, R7, UR11, PT ;  /* 0x0000000b07007c0c */ /* 0x001fe2000bf06270 */
[----:B------:R-:W-:-:S02]  /*0270*/  UIMAD UR11, UR8, UR4, URZ ;  /* 0x00000004080b72a4 */ /* 0x000fc4000f8e02ff */
[----:B------:R-:W-:Y:S01]  /*0280*/  UIADD3 UR4, UPT, UPT, UR4, 0x1, URZ ;  /* 0x0000000104047890 */ /* 0x000fe2000fffe0ff */
[C---:B------:R-:W-:Y:S01]  /*0290*/  ISETP.GT.AND P0, PT, R7.reuse, -0x1, !P0 ;  /* 0xffffffff0700780c */ /* 0x040fe20004704270 */
[----:B-1----:R-:W-:Y:S01]  /*02a0*/  IMAD R7, R7, UR6, RZ ;  /* 0x0000000607077c24 */ /* 0x002fe2000f8e02ff */
[----:B------:R-:W-:Y:S11]  /*02b0*/  BRA.U !UP2, `(.L_x_1) ;  /* 0x000000050a407547 */ /* 0x000ff6000b800000 */
[----:B------:R-:W0:Y:S01]  /*02c0*/  LDC.64 R10, c[0x0][0x380] ;  /* 0x0000e000ff0a7b82 */ /* 0x000e220000000a00 */
[----:B------:R-:W-:Y:S01]  /*02d0*/  SHF.R.S32.HI R18, RZ, 0x1f, R7 ;  /* 0x0000001fff127819 */ /* 0x000fe20000011407 */
[----:B------:R-:W-:Y:S01]  /*02e0*/  IMAD.MOV.U32 R19, RZ, RZ, RZ ;  /* 0x000000ffff137224 */ /* 0x000fe200078e00ff */
[----:B------:R-:W1:Y:S05]  /*02f0*/  LDCU UR6, c[0x0][0x39c] ;  /* 0x00007380ff0677ac */ /* 0x000e6a0008000800 */
[----:B------:R-:W2:Y:S02]  /*0300*/  LDC.64 R8, c[0x0][0x388] ;  /* 0x0000e200ff087b82 */ /* 0x000ea40000000a00 */
.L_x_2:
[----:B------:R-:W-:Y:S01]  /*0310*/  IMAD.IADD R20, R4, 0x1, R19 ;  /* 0x0000000104147824 */ /* 0x000fe200078e0213 */
[----:B------:R-:W3:Y:S03]  /*0320*/  LDC.64 R12, c[0x0][0x380] ;  /* 0x0000e000ff0c7b82 */ /* 0x000ee60000000a00 */
[C---:B------:R-:W-:Y:S01]  /*0330*/  VIADD R23, R20.reuse, 0x1 ;  /* 0x0000000114177836 */ /* 0x040fe20000000000 */
[----:B-1----:R-:W-:-:S04]  /*0340*/  ISETP.GE.AND P2, PT, R20, UR6, PT ;  /* 0x0000000614007c0c */ /* 0x002fc8000bf46270 */
[----:B------:R-:W1:Y:S01]  /*0350*/  LDC.64 R14, c[0x0][0x388] ;  /* 0x0000e200ff0e7b82 */ /* 0x000e620000000a00 */
[----:B------:R-:W-:-:S04]  /*0360*/  ISETP.GT.AND P2, PT, R20, -0x1, !P2 ;  /* 0xffffffff1400780c */ /* 0x000fc80005744270 */
[----:B------:R-:W-:Y:S02]  /*0370*/  PLOP3.LUT P2, PT, P0, P2, PT, 0x80, 0x8 ;  /* 0x000000000008781c */ /* 0x000fe40000745070 */
[----:B------:R-:W-:-:S11]  /*0380*/  ISETP.GE.AND P6, PT, R23, UR6, PT ;  /* 0x0000000617007c0c */ /* 0x000fd6000bfc6270 */
[----:B------:R-:W-:Y:S02]  /*0390*/  @P2 IMAD.IADD R17, R7, 0x1, R20 ;  /* 0x0000000107112824 */ /* 0x000fe400078e0214 */
[----:B------:R-:W-:Y:S02]  /*03a0*/  @P2 VIADD R21, R19, UR11 ;  /* 0x0000000b13152c36 */ /* 0x000fe40008000000 */
[----:B---3--:R-:W-:-:S04]  /*03b0*/  @P2 IMAD.WIDE R12, R17, 0x4, R12 ;  /* 0x00000004110c2825 */ /* 0x008fc800078e020c */
[----:B-1----:R-:W-:Y:S02]  /*03c0*/  @P2 IMAD.WIDE.U32 R16, R21, 0x4, R14 ;  /* 0x0000000415102825 */ /* 0x002fe400078e000e */
[----:B------:R2:W3:Y:S01]  /*03d0*/  @P2 LDG.E R21, desc[UR12][R12.64] ;  /* 0x0000000c0c152981 */ /* 0x0004e2000c1e1900 */
[----:B------:R-:W-:Y:S02]  /*03e0*/  ISETP.GT.AND P6, PT, R23, -0x1, !P6 ;  /* 0xffffffff1700780c */ /* 0x000fe400077c4270 */
[----:B------:R-:W-:Y:S01]  /*03f0*/  SHF.R.S32.HI R14, RZ, 0x1f, R19 ;  /* 0x0000001fff0e7819 */ /* 0x000fe20000011413 */
[----:B------:R-:W3:Y:S01]  /*0400*/  @P2 LDG.E R22, desc[UR12][R16.64] ;  /* 0x0000000c10162981 */ /* 0x000ee2000c1e1900 */
[----:B------:R-:W-:Y:S01]  /*0410*/  IADD3 R24, P4, PT, R19, UR11, RZ ;  /* 0x0000000b13187c10 */ /* 0x000fe2000ff9e0ff */
[----:B------:R-:W-:Y:S01]  /*0420*/  VIADD R23, R20, 0x2 ;  /* 0x0000000214177836 */ /* 0x000fe20000000000 */
[----:B------:R-:W-:Y:S02]  /*0430*/  IADD3 R15, P1, P3, R7, R19, R4 ;  /* 0x00000013070f7210 */ /* 0x000fe40007b3e004 */
[----:B------:R-:W-:Y:S01]  /*0440*/  PLOP3.LUT P6, PT, P0, P6, PT, 0x80, 0x8 ;  /* 0x000000000008781c */ /* 0x000fe200007cd070 */
[----:B------:R-:W-:Y:S01]  /*0450*/  IMAD.X R25, RZ, RZ, R14, P4 ;  /* 0x000000ffff197224 */ /* 0x000fe200020e060e */
[----:B------:R-:W-:-:S02]  /*0460*/  IADD3.X R26, PT, PT, R18, R14, R5, P1, P3 ;  /* 0x0000000e121a7210 */ /* 0x000fc40000fe6405 */
[----:B0-----:R-:W-:Y:S02]  /*0470*/  LEA R14, P3, R15, R10, 0x2 ;  /* 0x0000000a0f0e7211 */ /* 0x001fe400078610ff */
[C---:B--2---:R-:W-:Y:S02]  /*0480*/  LEA R12, P4, R24.reuse, R8, 0x2 ;  /* 0x00000008180c7211 */ /* 0x044fe400078810ff */
[----:B------:R-:W-:Y:S02]  /*0490*/  ISETP.GE.AND P1, PT, R23, UR6, PT ;  /* 0x0000000617007c0c */ /* 0x000fe4000bf26270 */
[----:B------:R-:W-:Y:S02]  /*04a0*/  LEA.HI.X R15, R15, R11, R26, 0x2, P3 ;  /* 0x0000000b0f0f7211 */ /* 0x000fe400018f141a */
[----:B------:R-:W-:Y:S02]  /*04b0*/  LEA.HI.X R13, R24, R9, R25, 0x2, P4 ;  /* 0x00000009180d7211 */ /* 0x000fe400020f1419 */
[----:B------:R-:W-:-:S02]  /*04c0*/  ISETP.GT.AND P1, PT, R23, -0x1, !P1 ;  /* 0xffffffff1700780c */ /* 0x000fc40004f24270 */
[----:B------:R-:W2:Y:S02]  /*04d0*/  @P6 LDG.E R23, desc[UR12][R14.64+0x4] ;  /* 0x0000040c0e176981 */ /* 0x000ea4000c1e1900 */
[----:B------:R-:W-:Y:S02]  /*04e0*/  PLOP3.LUT P1, PT, P0, P1, PT, 0x80, 0x8 ;  /* 0x000000000008781c */ /* 0x000fe40000723070 */
[----:B------:R-:W2:Y:S11]  /*04f0*/  @P6 LDG.E R24, desc[UR12][R12.64+0x4] ;  /* 0x0000040c0c186981 */ /* 0x000eb6000c1e1900 */
[----:B------:R-:W4:Y:S04]  /*0500*/  @P1 LDG.E R17, desc[UR12][R14.64+0x8] ;  /* 0x0000080c0e111981 */ /* 0x000f28000c1e1900 */
[----:B------:R-:W4:Y:S01]  /*0510*/  @P1 LDG.E R16, desc[UR12][R12.64+0x8] ;  /* 0x0000080c0c101981 */ /* 0x000f22000c1e1900 */
[----:B------:R-:W-:-:S02]  /*0520*/  VIADD R25, R20, 0x3 ;  /* 0x0000000314197836 */ /* 0x000fc40000000000 */
[----:B---3--:R-:W-:Y:S01]  /*0530*/  @P2 FFMA R0, R21, R22, R0 ;  /* 0x0000001615002223 */ /* 0x008fe20000000000 */
[C---:B------:R-:W-:Y:S02]  /*0540*/  VIADD R21, R20.reuse, 0x4 ;  /* 0x0000000414157836 */ /* 0x040fe40000000000 */
[----:B------:R-:W-:Y:S01]  /*0550*/  ISETP.GE.AND P2, PT, R25, UR6, PT ;  /* 0x0000000619007c0c */ /* 0x000fe2000bf46270 */
[C---:B------:R-:W-:Y:S02]  /*0560*/  VIADD R22, R20.reuse, 0x5 ;  /* 0x0000000514167836 */ /* 0x040fe40000000000 */
[----:B------:R-:W-:Y:S02]  /*0570*/  ISETP.GE.AND P4, PT, R21, UR6, PT ;  /* 0x0000000615007c0c */ /* 0x000fe4000bf86270 */
[----:B------:R-:W-:Y:S02]  /*0580*/  ISETP.GT.AND P2, PT, R25, -0x1, !P2 ;  /* 0xffffffff1900780c */ /* 0x000fe40005744270 */
[----:B------:R-:W-:Y:S01]  /*0590*/  ISETP.GT.AND P4, PT, R21, -0x1, !P4 ;  /* 0xffffffff1500780c */ /* 0x000fe20006784270 */
[----:B------:R-:W-:Y:S01]  /*05a0*/  VIADD R21, R20, 0x6 ;  /* 0x0000000614157836 */ /* 0x000fe20000000000 */
[----:B------:R-:W-:-:S02]  /*05b0*/  ISETP.GE.AND P3, PT, R22, UR6, PT ;  /* 0x0000000616007c0c */ /* 0x000fc4000bf66270 */
[----:B------:R-:W-:Y:S01]  /*05c0*/  PLOP3.LUT P2, PT, P0, P2, PT, 0x80, 0x8 ;  /* 0x000000000008781c */ /* 0x000fe20000745070 */
[----:B------:R-:W-:Y:S01]  /*05d0*/  VIADD R20, R20, 0x7 ;  /* 0x0000000714147836 */ /* 0x000fe20000000000 */
[C---:B------:R-:W-:Y:S02]  /*05e0*/  ISETP.GE.AND P5, PT, R21.reuse, UR6, PT ;  /* 0x0000000615007c0c */ /* 0x040fe4000bfa6270 */
[----:B------:R-:W-:Y:S02]  /*05f0*/  ISETP.GT.AND P3, PT, R22, -0x1, !P3 ;  /* 0xffffffff1600780c */ /* 0x000fe40005f64270 */
[----:B------:R-:W-:Y:S02]  /*0600*/  PLOP3.LUT P4, PT, P0, P4, PT, 0x80, 0x8 ;  /* 0x000000000008781c */ /* 0x000fe40000789070 */
[----:B------:R-:W-:Y:S02]  /*0610*/  ISETP.GT.AND P5, PT, R21, -0x1, !P5 ;  /* 0xffffffff1500780c */ /* 0x000fe40006fa4270 */
[----:B------:R-:W-:Y:S01]  /*0620*/  PLOP3.LUT P3, PT, P0, P3, PT, 0x80, 0x8 ;  /* 0x000000000008781c */ /* 0x000fe20000767070 */
[----:B--2---:R-:W-:Y:S01]  /*0630*/  @P6 FFMA R0, R23, R24, R0 ;  /* 0x0000001817006223 */ /* 0x004fe20000000000 */
[----:B------:R-:W-:Y:S01]  /*0640*/  ISETP.GE.AND P6, PT, R20, UR6, PT ;  /* 0x0000000614007c0c */ /* 0x000fe2000bfc6270 */
[----:B------:R-:W2:Y:S01]  /*0650*/  @P2 LDG.E R21, desc[UR12][R14.64+0xc] ;  /* 0x00000c0c0e152981 */ /* 0x000ea2000c1e1900 */
[----:B------:R-:W-:-:S02]  /*0660*/  PLOP3.LUT P5, PT, P0, P5, PT, 0x80, 0x8 ;  /* 0x000000000008781c */ /* 0x000fc400007ab070 */
[----:B------:R-:W-:Y:S02]  /*0670*/  ISETP.GT.AND P6, PT, R20, -0x1, !P6 ;  /* 0xffffffff1400780c */ /* 0x000fe400077c4270 */
[----:B------:R-:W2:Y:S02]  /*0680*/  @P2 LDG.E R20, desc[UR12][R12.64+0xc] ;  /* 0x00000c0c0c142981 */ /* 0x000ea4000c1e1900 */
[----:B------:R-:W-:Y:S02]  /*0690*/  PLOP3.LUT P6, PT, P0, P6, PT, 0x80, 0x8 ;  /* 0x000000000008781c */ /* 0x000fe400007cd070 */
[----:B------:R-:W3:Y:S04]  /*06a0*/  @P4 LDG.E R23, desc[UR12][R14.64+0x10] ;  /* 0x0000100c0e174981 */ /* 0x000ee8000c1e1900 */
[----:B------:R-:W3:Y:S01]  /*06b0*/  @P4 LDG.E R22, desc[UR12][R12.64+0x10] ;  /* 0x0000100c0c164981 */ /* 0x000ee2000c1e1900 */
[----:B----4-:R-:W-:-:S03]  /*06c0*/  @P1 FFMA R0, R17, R16, R0 ;  /* 0x0000001011001223 */ /* 0x010fc60000000000 */
[----:B------:R-:W4:Y:S04]  /*06d0*/  @P3 LDG.E R17, desc[UR12][R14.64+0x14] ;  /* 0x0000140c0e113981 */ /* 0x000f28000c1e1900 */
[----:B------:R-:W4:Y:S04]  /*06e0*/  @P3 LDG.E R16, desc[UR12][R12.64+0x14] ;  /* 0x0000140c0c103981 */ /* 0x000f28000c1e1900 */
[----:B------:R-:W5:Y:S04]  /*06f0*/  @P5 LDG.E R25, desc[UR12][R14.64+0x18] ;  /* 0x0000180c0e195981 */ /* 0x000f68000c1e1900 */
[----:B------:R-:W5:Y:S04]  /*0700*/  @P5 LDG.E R24, desc[UR12][R12.64+0x18] ;  /* 0x0000180c0c185981 */ /* 0x000f68000c1e1900 */
[----:B------:R-:W5:Y:S04]  /*0710*/  @P6 LDG.E R27, desc[UR12][R14.64+0x1c] ;  /* 0x00001c0c0e1b6981 */ /* 0x000f68000c1e1900 */
[----:B------:R-:W5:Y:S01]  /*0720*/  @P6 LDG.E R26, desc[UR12][R12.64+0x1c] ;  /* 0x00001c0c0c1a6981 */ /* 0x000f62000c1e1900 */
[----:B------:R-:W-:-:S05]  /*0730*/  VIADD R19, R19, 0x8 ;  /* 0x0000000813137836 */ /* 0x000fca0000000000 */
[----:B------:R-:W-:Y:S01]  /*0740*/  ISETP.NE.AND P1, PT, R19, UR10, PT ;  /* 0x0000000a13007c0c */ /* 0x000fe2000bf25270 */
[----:B--2---:R-:W-:-:S04]  /*0750*/  @P2 FFMA R0, R21, R20, R0 ;  /* 0x0000001415002223 */ /* 0x004fc80000000000 */
[----:B---3--:R-:W-:-:S04]  /*0760*/  @P4 FFMA R0, R23, R22, R0 ;  /* 0x0000001617004223 */ /* 0x008fc80000000000 */
[----:B----4-:R-:W-:-:S04]  /*0770*/  @P3 FFMA R0, R17, R16, R0 ;  /* 0x0000001011003223 */ /* 0x010fc80000000000 */
[----:B-----5:R-:W-:-:S04]  /*0780*/  @P5 FFMA R0, R25, R24, R0 ;  /* 0x0000001819005223 */ /* 0x020fc80000000000 */
[----:B------:R-:W-:Y:S01]  /*0790*/  @P6 FFMA R0, R27, R26, R0 ;  /* 0x0000001a1b006223 */ /* 0x000fe20000000000 */
[----:B------:R-:W-:Y:S06]  /*07a0*/  @P1 BRA `(.L_x_2) ;  /* 0xfffffff800d81947 */ /* 0x000fec000383ffff */
[----:B------:R-:W-:-:S07]  /*07b0*/  IMAD.U32 R17, RZ, RZ, UR10 ;  /* 0x0000000aff117e24 */ /* 0x000fce000f8e00ff */
.L_x_1:
[----:B------:R-:W-:Y:S01]  /*07c0*/  ULOP3.LUT UP2, URZ, UR9, 0x2, URZ, 0xc0, !UPT ;  /* 0x0000000209ff7892 */ /* 0x000fe2000f84c0ff */
[----:B------:R-:W-:Y:S10]  /*07d0*/  BRA.U !UP1, `(.L_x_3) ;  /* 0x0000000109b87547 */ /* 0x000ff4000b800000 */
[----:B------:R-:W-:Y:S01]  /*07e0*/  IMAD.IADD R16, R4, 0x1, R17 ;  /* 0x0000000104107824 */ /* 0x000fe200078e0211 */
[----:B------:R-:W0:Y:S01]  /*07f0*/  LDC.64 R10, c[0x0][0x380] ;  /* 0x0000e000ff0a7b82 */ /* 0x000e220000000a00 */
[----:B------:R-:W-:Y:S02]  /*0800*/  SHF.R.S32.HI R20, RZ, 0x1f, R7 ;  /* 0x0000001fff147819 */ /* 0x000fe40000011407 */
[C---:B------:R-:W-:Y:S01]  /*0810*/  VIADD R18, R16.reuse, 0x1 ;  /* 0x0000000110127836 */ /* 0x040fe20000000000 */
[C---:B------:R-:W-:Y:S01]  /*0820*/  ISETP.GE.AND P1, PT, R16.reuse, UR6, PT ;  /* 0x0000000610007c0c */ /* 0x040fe2000bf26270 */
[C---:B------:R-:W-:Y:S02]  /*0830*/  VIADD R21, R16.reuse, 0x2 ;  /* 0x0000000210157836 */ /* 0x040fe40000000000 */
[C---:B------:R-:W-:Y:S01]  /*0840*/  VIADD R22, R16.reuse, 0x3 ;  /* 0x0000000310167836 */ /* 0x040fe20000000000 */
[----:B------:R-:W1:Y:S01]  /*0850*/  LDC.64 R8, c[0x0][0x380] ;  /* 0x0000e000ff087b82 */ /* 0x000e620000000a00 */
[----:B------:R-:W-:-:S02]  /*0860*/  ISETP.GT.AND P1, PT, R16, -0x1, !P1 ;  /* 0xffffffff1000780c */ /* 0x000fc40004f24270 */
[C---:B------:R-:W-:Y:S02]  /*0870*/  ISETP.GE.AND P4, PT, R18.reuse, UR6, PT ;  /* 0x0000000612007c0c */ /* 0x040fe4000bf86270 */
[----:B------:R-:W-:Y:S02]  /*0880*/  PLOP3.LUT P1, PT, P0, P1, PT, 0x80, 0x8 ;  /* 0x000000000008781c */ /* 0x000fe40000723070 */
[----:B------:R-:W-:Y:S01]  /*0890*/  ISETP.GT.AND P4, PT, R18, -0x1, !P4 ;  /* 0xffffffff1200780c */ /* 0x000fe20006784270 */
[----:B------:R-:W2:Y:S01]  /*08a0*/  LDC.64 R14, c[0x0][0x388] ;  /* 0x0000e200ff0e7b82 */ /* 0x000ea20000000a00 */
[----:B------:R-:W-:Y:S02]  /*08b0*/  IADD3 R18, P5, P6, R7, R17, R4 ;  /* 0x0000001107127210 */ /* 0x000fe40007ebe004 */
[----:B------:R-:W-:Y:S02]  /*08c0*/  ISETP.GE.AND P2, PT, R21, UR6, PT ;  /* 0x0000000615007c0c */ /* 0x000fe4000bf46270 */
[----:B------:R-:W-:-:S02]  /*08d0*/  IADD3.X R20, PT, PT, R20, RZ, R5, P5, P6 ;  /* 0x000000ff14147210 */ /* 0x000fc40002fec405 */
[C---:B------:R-:W-:Y:S01]  /*08e0*/  ISETP.GE.AND P3, PT, R22.reuse, UR6, PT ;  /* 0x0000000616007c0c */ /* 0x040fe2000bf66270 */
[----:B------:R-:W3:Y:S01]  /*08f0*/  LDC.64 R12, c[0x0][0x388] ;  /* 0x0000e200ff0c7b82 */ /* 0x000ee20000000a00 */
[----:B------:R-:W-:Y:S01]  /*0900*/  ISETP.GT.AND P2, PT, R21, -0x1, !P2 ;  /* 0xffffffff1500780c */ /* 0x000fe20005744270 */
[----:B------:R-:W-:Y:S01]  /*0910*/  @P1 IMAD.IADD R19, R7, 0x1, R16 ;  /* 0x0000000107131824 */ /* 0x000fe200078e0210 */
[----:B------:R-:W-:Y:S02]  /*0920*/  IADD3 R16, P5, PT, R17, UR11, RZ ;  /* 0x0000000b11107c10 */ /* 0x000fe4000ffbe0ff */
[----:B------:R-:W-:Y:S01]  /*0930*/  PLOP3.LUT P4, PT, P0, P4, PT, 0x80, 0x8 ;  /* 0x000000000008781c */ /* 0x000fe20000789070 */
[----:B0-----:R-:W-:Y:S01]  /*0940*/  @P1 IMAD.WIDE R10, R19, 0x4, R10 ;  /* 0x00000004130a1825 */ /* 0x001fe200078e020a */
[----:B------:R-:W-:Y:S02]  /*0950*/  ISETP.GT.AND P3, PT, R22, -0x1, !P3 ;  /* 0xffffffff1600780c */ /* 0x000fe40005f64270 */
[C---:B-1----:R-:W-:Y:S01]  /*0960*/  LEA R8, P6, R18.reuse, R8, 0x2 ;  /* 0x0000000812087211 */ /* 0x042fe200078c10ff */
[----:B------:R-:W-:Y:S01]  /*0970*/  @P1 VIADD R19, R17, UR11 ;  /* 0x0000000b11131c36 */ /* 0x000fe20008000000 */
[----:B------:R-:W-:Y:S01]  /*0980*/  PLOP3.LUT P2, PT, P0, P2, PT, 0x80, 0x8 ;  /* 0x000000000008781c */ /* 0x000fe20000745070 */
[----:B------:R-:W4:Y:S01]  /*0990*/  @P1 LDG.E R11, desc[UR12][R10.64] ;  /* 0x0000000c0a0b1981 */ /* 0x000f22000c1e1900 */
[----:B------:R-:W-:Y:S01]  /*09a0*/  LEA.HI.X R9, R18, R9, R20, 0x2, P6 ;  /* 0x0000000912097211 */ /* 0x000fe200030f1414 */
[----:B------:R-:W-:Y:S01]  /*09b0*/  IMAD.X R18, RZ, RZ, RZ, P5 ;  /* 0x000000ffff127224 */ /* 0x000fe200028e06ff */
[----:B------:R-:W-:Y:S01]  /*09c0*/  PLOP3.LUT P3, PT, P0, P3, PT, 0x80, 0x8 ;  /* 0x000000000008781c */ /* 0x000fe20000767070 */
[----:B--2---:R-:W-:-:S02]  /*09d0*/  @P1 IMAD.WIDE.U32 R14, R19, 0x4, R14 ;  /* 0x00000004130e1825 */ /* 0x004fc400078e000e */
[----:B------:R-:W2:Y:S04]  /*09e0*/  @P4 LDG.E R19, desc[UR12][R8.64+0x4] ;  /* 0x0000040c08134981 */ /* 0x000ea8000c1e1900 */
[----:B------:R-:W4:Y:S01]  /*09f0*/  @P1 LDG.E R14, desc[UR12][R14.64] ;  /* 0x0000000c0e0e1981 */ /* 0x000f22000c1e1900 */
[----:B---3--:R-:W-:-:S03]  /*0a00*/  LEA R12, P5, R16, R12, 0x2 ;  /* 0x0000000c100c7211 */ /* 0x008fc600078a10ff */
[----:B------:R-:W3:Y:S01]  /*0a10*/  @P2 LDG.E R21, desc[UR12][R8.64+0x8] ;  /* 0x0000080c08152981 */ /* 0x000ee2000c1e1900 */
[----:B------:R-:W-:-:S03]  /*0a20*/  LEA.HI.X R13, R16, R13, R18, 0x2, P5 ;  /* 0x0000000d100d7211 */ /* 0x000fc600028f1412 */
[----:B------:R-:W5:Y:S04]  /*0a30*/  @P3 LDG.E R23, desc[UR12][R8.64+0xc] ;  /* 0x00000c0c08173981 */ /* 0x000f68000c1e1900 */
[----:B------:R-:W2:Y:S04]  /*0a40*/  @P4 LDG.E R16, desc[UR12][R12.64+0x4] ;  /* 0x0000040c0c104981 */ /* 0x000ea8000c1e1900 */
[----:B------:R-:W3:Y:S04]  /*0a50*/  @P2 LDG.E R18, desc[UR12][R12.64+0x8] ;  /* 0x0000080c0c122981 */ /* 0x000ee8000c1e1900 */
[----:B------:R-:W5:Y:S01]  /*0a60*/  @P3 LDG.E R20, desc[UR12][R12.64+0xc] ;  /* 0x00000c0c0c143981 */ /* 0x000f62000c1e1900 */
[----:B------:R-:W-:-:S02]  /*0a70*/  VIADD R17, R17, 0x4 ;  /* 0x0000000411117836 */ /* 0x000fc40000000000 */
[----:B----4-:R-:W-:-:S04]  /*0a80*/  @P1 FFMA R0, R11, R14, R0 ;  /* 0x0000000e0b001223 */ /* 0x010fc80000000000 */
[----:B--2---:R-:W-:-:S04]  /*0a90*/  @P4 FFMA R0, R19, R16, R0 ;  /* 0x0000001013004223 */ /* 0x004fc80000000000 */
[----:B---3--:R-:W-:-:S04]  /*0aa0*/  @P2 FFMA R0, R21, R18, R0 ;  /* 0x0000001215002223 */ /* 0x008fc80000000000 */
[----:B-----5:R-:W-:-:S07]  /*0ab0*/  @P3 FFMA R0, R23, R20, R0 ;  /* 0x0000001417003223 */ /* 0x020fce0000000000 */
.L_x_3:
[----:B------:R-:W-:Y:S05]  /*0ac0*/  BRA.U !UP2, `(.L_x_4) ;  /* 0x000000010a847547 */ /* 0x000fea000b800000 */
[----:B------:R-:W-:Y:S01]  /*0ad0*/  IMAD.IADD R22, R4, 0x1, R17 ;  /* 0x0000000104167824 */ /* 0x000fe200078e0211 */
[----:B------:R-:W0:Y:S03]  /*0ae0*/  LDC.64 R12, c[0x0][0x380] ;  /* 0x0000e000ff0c7b82 */ /* 0x000e260000000a00 */
[C---:B------:R-:W-:Y:S01]  /*0af0*/  VIADD R8, R22.reuse, 0x1 ;  /* 0x0000000116087836 */ /* 0x040fe20000000000 */
[----:B------:R-:W-:-:S04]  /*0b00*/  ISETP.GE.AND P2, PT, R22, UR6, PT ;  /* 0x0000000616007c0c */ /* 0x000fc8000bf46270 */
[----:B------:R-:W-:Y:S01]  /*0b10*/  ISETP.GE.AND P1, PT, R8, UR6, PT ;  /* 0x0000000608007c0c */ /* 0x000fe2000bf26270 */
[----:B------:R-:W1:Y:S01]  /*0b20*/  LDC.64 R14, c[0x0][0x388] ;  /* 0x0000e200ff0e7b82 */ /* 0x000e620000000a00 */
[----:B------:R-:W-:Y:S02]  /*0b30*/  ISETP.GT.AND P2, PT, R22, -0x1, !P2 ;  /* 0xffffffff1600780c */ /* 0x000fe40005744270 */
[----:B------:R-:W-:Y:S02]  /*0b40*/  ISETP.GT.AND P1, PT, R8, -0x1, !P1 ;  /* 0xffffffff0800780c */ /* 0x000fe40004f24270 */
[----:B------:R-:W-:Y:S02]  /*0b50*/  PLOP3.LUT P2, PT, P0, P2, PT, 0x80, 0x8 ;  /* 0x000000000008781c */ /* 0x000fe40000745070 */
[----:B------:R-:W-:Y:S01]  /*0b60*/  PLOP3.LUT P1, PT, P0, P1, PT, 0x80, 0x8 ;  /* 0x000000000008781c */ /* 0x000fe20000723070 */
[----:B------:R-:W2:Y:S08]  /*0b70*/  LDC.64 R8, c[0x0][0x380] ;  /* 0x0000e000ff087b82 */ /* 0x000eb00000000a00 */
[----:B------:R-:W3:Y:S02]  /*0b80*/  LDC.64 R10, c[0x0][0x388] ;  /* 0x0000e200ff0a7b82 */ /* 0x000ee40000000a00 */
[----:B------:R-:W-:-:S02]  /*0b90*/  @P2 IMAD.IADD R23, R7, 0x1, R22 ;  /* 0x0000000107172824 */ /* 0x000fc400078e0216 */
[----:B------:R-:W-:Y:S01]  /*0ba0*/  @P1 SHF.R.S32.HI R19, RZ, 0x1f, R7 ;  /* 0x0000001fff131819 */ /* 0x000fe20000011407 */
[----:B------:R-:W-:Y:S01]  /*0bb0*/  @P2 VIADD R21, R17, UR11 ;  /* 0x0000000b11152c36 */ /* 0x000fe20008000000 */
[----:B------:R-:W-:Y:S01]  /*0bc0*/  @P1 SHF.R.S32.HI R20, RZ, 0x1f, R17 ;  /* 0x0000001fff141819 */ /* 0x000fe20000011411 */
[----:B0-----:R-:W-:Y:S01]  /*0bd0*/  @P2 IMAD.WIDE R12, R23, 0x4, R12 ;  /* 0x00000004170c2825 */ /* 0x001fe200078e020c */
[----:B------:R-:W-:Y:S02]  /*0be0*/  @P1 IADD3 R16, P3, P4, R7, R17, R4 ;  /* 0x0000001107101210 */ /* 0x000fe40007c7e004 */
[----:B------:R-:W-:Y:S01]  /*0bf0*/  @P1 IADD3 R18, P5, PT, R17, UR11, RZ ;  /* 0x0000000b11121c10 */ /* 0x000fe2000ffbe0ff */
[----:B-1----:R-:W-:Y:S01]  /*0c00*/  @P2 IMAD.WIDE.U32 R14, R21, 0x4, R14 ;  /* 0x00000004150e2825 */ /* 0x002fe200078e000e */
[----:B------:R-:W-:Y:S01]  /*0c10*/  @P1 IADD3.X R19, PT, PT, R19, R20, R5, P3, P4 ;  /* 0x0000001413131210 */ /* 0x000fe20001fe8405 */
[----:B------:R-:W4:Y:S02]  /*0c20*/  @P2 LDG.E R13, desc[UR12][R12.64] ;  /* 0x0000000c0c0d2981 */ /* 0x000f24000c1e1900 */
[----:B------:R-:W-:Y:S01]  /*0c30*/  @P1 IMAD.X R20, RZ, RZ, R20, P5 ;  /* 0x000000ffff141224 */ /* 0x000fe200028e0614 */
[C---:B--2---:R-:W-:Y:S01]  /*0c40*/  @P1 LEA R8, P3, R16.reuse, R8, 0x2 ;  /* 0x0000000810081211 */ /* 0x044fe200078610ff */
[----:B------:R-:W4:Y:S03]  /*0c50*/  @P2 LDG.E R15, desc[UR12][R14.64] ;  /* 0x0000000c0e0f2981 */ /* 0x000f26000c1e1900 */
[----:B------:R-:W-:-:S02]  /*0c60*/  @P1 LEA.HI.X R9, R16, R9, R19, 0x2, P3 ;  /* 0x0000000910091211 */ /* 0x000fc400018f1413 */
[----:B---3--:R-:W-:-:S04]  /*0c70*/  @P1 LEA R10, P4, R18, R10, 0x2 ;  /* 0x0000000a120a1211 */ /* 0x008fc800078810ff */
[----:B------:R-:W2:Y:S01]  /*0c80*/  @P1 LDG.E R9, desc[UR12][R8.64+0x4] ;  /* 0x0000040c08091981 */ /* 0x000ea2000c1e1900 */
[----:B------:R-:W-:-:S05]  /*0c90*/  @P1 LEA.HI.X R11, R18, R11, R20, 0x2, P4 ;  /* 0x0000000b120b1211 */ /* 0x000fca00020f1414 */
[----:B------:R-:W2:Y:S01]  /*0ca0*/  @P1 LDG.E R10, desc[UR12][R10.64+0x4] ;  /* 0x0000040c0a0a1981 */ /* 0x000ea2000c1e1900 */
[----:B------:R-:W-:Y:S02]  /*0cb0*/  VIADD R17, R17, 0x2 ;  /* 0x0000000211117836 */ /* 0x000fe40000000000 */
[----:B----4-:R-:W-:-:S04]  /*0cc0*/  @P2 FFMA R0, R15, R13, R0 ;  /* 0x0000000d0f002223 */ /* 0x010fc80000000000 */
[----:B--2---:R-:W-:-:S07]  /*0cd0*/  @P1 FFMA R0, R9, R10, R0 ;  /* 0x0000000a09001223 */ /* 0x004fce0000000000 */
.L_x_4:
[----:B------:R-:W-:Y:S01]  /*0ce0*/  IMAD.IADD R12, R4, 0x1, R17 ;  /* 0x00000001040c7824 */ /* 0x000fe200078e0211 */
[----:B------:R-:W-:Y:S04]  /*0cf0*/  BSSY.RECONVERGENT B0, `(.L_x_5) ;  /* 0x000000e000007945 */ /* 0x000fe80003800200 */
[----:B------:R-:W-:-:S04]  /*0d00*/  ISETP.GE.AND P1, PT, R12, UR6, PT ;  /* 0x000000060c007c0c */ /* 0x000fc8000bf26270 */
[----:B------:R-:W-:-:S04]  /*0d10*/  ISETP.GT.AND P1, PT, R12, -0x1, !P1 ;  /* 0xffffffff0c00780c */ /* 0x000fc80004f24270 */
[----:B------:R-:W-:-:S13]  /*0d20*/  PLOP3.LUT P1, PT, P0, P1, PT, 0x80, 0x8 ;  /* 0x000000000008781c */ /* 0x000fda0000723070 */
[----:B------:R-:W-:Y:S05]  /*0d30*/  @!P1 BRA `(.L_x_6) ;  /* 0x0000000000249947 */ /* 0x000fea0003800000 */
[----:B------:R-:W0:Y:S01]  /*0d40*/  LDC.64 R8, c[0x0][0x380] ;  /* 0x0000e000ff087b82 */ /* 0x000e220000000a00 */
[----:B------:R-:W-:Y:S02]  /*0d50*/  IMAD.IADD R7, R7, 0x1, R12 ;  /* 0x0000000107077824 */ /* 0x000fe400078e020c */
[----:B------:R-:W-:-:S05]  /*0d60*/  VIADD R17, R17, UR11 ;  /* 0x0000000b11117c36 */ /* 0x000fca0008000000 */
[----:B------:R-:W1:Y:S01]  /*0d70*/  LDC.64 R10, c[0x0][0x388] ;  /* 0x0000e200ff0a7b82 */ /* 0x000e620000000a00 */
[----:B0-----:R-:W-:-:S06]  /*0d80*/  IMAD.WIDE R8, R7, 0x4, R8 ;  /* 0x0000000407087825 */ /* 0x001fcc00078e0208 */
[----:B------:R-:W2:Y:S01]  /*0d90*/  LDG.E R9, desc[UR12][R8.64] ;  /* 0x0000000c08097981 */ /* 0x000ea2000c1e1900 */
[----:B-1----:R-:W-:-:S06]  /*0da0*/  IMAD.WIDE.U32 R10, R17, 0x4, R10 ;  /* 0x00000004110a7825 */ /* 0x002fcc00078e000a */
[----:B------:R-:W2:Y:S02]  /*0db0*/  LDG.E R10, desc[UR12][R10.64] ;  /* 0x0000000c0a0a7981 */ /* 0x000ea4000c1e1900 */
[----:B--2---:R-:W-:-:S07]  /*0dc0*/  FFMA R0, R9, R10, R0 ;  /* 0x0000000a09007223 */ /* 0x004fce0000000000 */
.L_x_6:
[----:B------:R-:W-:Y:S05]  /*0dd0*/  BSYNC.RECONVERGENT B0 ;  /* 0x0000000000007941 */ /* 0x000fea0003800200 */
.L_x_5:
[----:B------:R-:W-:Y:S05]  /*0de0*/  BRA.U UP0, `(.L_x_7) ;  /* 0xfffffff500007547 */ /* 0x000fea000b83ffff */
.L_x_0:
[----:B------:R-:W0:Y:S01]  /*0df0*/  LDC.64 R4, c[0x0][0x390] ;  /* 0x0000e400ff047b82 */ /* 0x000e220000000a00 */
[----:B------:R-:W-:-:S04]  /*0e00*/  IMAD R3, R2, UR6, R3 ;  /* 0x0000000602037c24 */ /* 0x000fc8000f8e0203 */
[----:B0-----:R-:W-:-:S05]  /*0e10*/  IMAD.WIDE R2, R3, 0x4, R4 ;  /* 0x0000000403027825 */ /* 0x001fca00078e0204 */
[----:B------:R-:W-:Y:S01]  /*0e20*/  STG.E desc[UR12][R2.64], R0 ;  /* 0x0000000002007986 */ /* 0x000fe2000c10190c */
[----:B------:R-:W-:Y:S05]  /*0e30*/  EXIT ;  /* 0x000000000000794d */ /* 0x000fea0003800000 */
.L_x_8:
[----:B------:R-:W-:-:S00]  /*0e40*/  BRA `(.L_x_8) ;  /* 0xfffffffc00fc7947 */ /* 0x000fc0000383ffff */
[----:B------:R-:W-:-:S00]  /*0e50*/  NOP ;  /* 0x0000000000007918 */ /* 0x000fc00000000000 */
        /* <DEDUP_REMOVED lines=10> */
.L_x_9:


//--------------------- .nv.shared.reserved.0     --------------------------
	.section	.nv.shared.reserved.0,"aw",@nobits
	.weak		__nv_reservedSMEM_offset_0_alias
	.size		__nv_reservedSMEM_offset_0_alias, 0, 64
	.other		__nv_reservedSMEM_offset_0_alias,@"STO_CUDA_RESERVED_SHARED STV_DEFAULT"
__nv_reservedSMEM_offset_0_alias:
	.zero		0
	.zero		64


//--------------------- .nv.constant0._Z27convolution_2D_basic_kernelPfS_S_iii --------------------------
	.section	.nv.constant0._Z27convolution_2D_basic_kernelPfS_S_iii,"a",@progbits
	.sectionflags	@""
	.align	4
.nv.constant0._Z27convolution_2D_basic_kernelPfS_S_iii:
	.zero		932


//--------------------- SYMBOLS --------------------------

	.type		.nv.reservedSmem.offset0,@object
	.size		.nv.reservedSmem.offset0,0x4
